//
// Generated by NVIDIA NVVM Compiler
//
// Compiler Build ID: CL-36424714
// Cuda compilation tools, release 13.0, V13.0.88
// Based on NVVM 20.0.0
//

.version 9.0
.target sm_100
.address_size 64

	// .globl	_Z10evolve_GPUPdS_S_S_idddi

.visible .entry _Z10evolve_GPUPdS_S_S_idddi(
	.param .u64 .ptr .align 1 _Z10evolve_GPUPdS_S_S_idddi_param_0,
	.param .u64 .ptr .align 1 _Z10evolve_GPUPdS_S_S_idddi_param_1,
	.param .u64 .ptr .align 1 _Z10evolve_GPUPdS_S_S_idddi_param_2,
	.param .u64 .ptr .align 1 _Z10evolve_GPUPdS_S_S_idddi_param_3,
	.param .u32 _Z10evolve_GPUPdS_S_S_idddi_param_4,
	.param .f64 _Z10evolve_GPUPdS_S_S_idddi_param_5,
	.param .f64 _Z10evolve_GPUPdS_S_S_idddi_param_6,
	.param .f64 _Z10evolve_GPUPdS_S_S_idddi_param_7,
	.param .u32 _Z10evolve_GPUPdS_S_S_idddi_param_8
)
{
	.reg .pred 	%p<2>;
	.reg .b32 	%r<9>;
	.reg .b32 	%f<4>;
	.reg .b64 	%rd<20>;
	.reg .b64 	%fd<34>;

	ld.param.u64 	%rd2, [_Z10evolve_GPUPdS_S_S_idddi_param_1];
	ld.param.u64 	%rd4, [_Z10evolve_GPUPdS_S_S_idddi_param_3];
	ld.param.u32 	%r2, [_Z10evolve_GPUPdS_S_S_idddi_param_4];
	ld.param.f64 	%fd1, [_Z10evolve_GPUPdS_S_S_idddi_param_5];
	ld.param.f64 	%fd3, [_Z10evolve_GPUPdS_S_S_idddi_param_7];
	ld.param.u32 	%r3, [_Z10evolve_GPUPdS_S_S_idddi_param_8];
	mov.u32 	%r4, %ctaid.x;
	mul.lo.s32 	%r5, %r3, %r4;
	mov.u32 	%r6, %tid.x;
	mad.lo.s32 	%r1, %r5, %r3, %r6;
	mul.lo.s32 	%r7, %r2, %r2;
	setp.ge.s32 	%p1, %r1, %r7;
	@%p1 bra 	$L__BB0_2;
	ld.param.f64 	%fd33, [_Z10evolve_GPUPdS_S_S_idddi_param_6];
	ld.param.u64 	%rd19, [_Z10evolve_GPUPdS_S_S_idddi_param_2];
	ld.param.u64 	%rd18, [_Z10evolve_GPUPdS_S_S_idddi_param_0];
	cvta.to.global.u64 	%rd5, %rd2;
	cvta.to.global.u64 	%rd6, %rd19;
	cvta.to.global.u64 	%rd7, %rd4;
	cvta.to.global.u64 	%rd8, %rd18;
	mul.wide.s32 	%rd9, %r1, 8;
	add.s64 	%rd10, %rd5, %rd9;
	ld.global.f64 	%fd4, [%rd10];
	add.f64 	%fd5, %fd4, %fd4;
	add.s64 	%rd11, %rd6, %rd9;
	ld.global.f64 	%fd6, [%rd11];
	sub.f64 	%fd7, %fd5, %fd6;
	mul.f64 	%fd8, %fd33, %fd33;
	mul.f64 	%fd9, %fd8, 0d3FB999999999999A;
	ld.global.f64 	%fd10, [%rd10+-8];
	ld.global.f64 	%fd11, [%rd10+8];
	add.f64 	%fd12, %fd10, %fd11;
	mul.wide.s32 	%rd12, %r2, 8;
	add.s64 	%rd13, %rd10, %rd12;
	ld.global.f64 	%fd13, [%rd13];
	add.f64 	%fd14, %fd12, %fd13;
	sub.s32 	%r8, %r1, %r2;
	mul.wide.s32 	%rd14, %r8, 8;
	add.s64 	%rd15, %rd5, %rd14;
	ld.global.f64 	%fd15, [%rd15];
	add.f64 	%fd16, %fd14, %fd15;
	ld.global.f64 	%fd17, [%rd13+-8];
	ld.global.f64 	%fd18, [%rd13+8];
	add.f64 	%fd19, %fd17, %fd18;
	ld.global.f64 	%fd20, [%rd15+-8];
	add.f64 	%fd21, %fd19, %fd20;
	ld.global.f64 	%fd22, [%rd15+8];
	add.f64 	%fd23, %fd21, %fd22;
	fma.rn.f64 	%fd24, %fd23, 0d3FD0000000000000, %fd16;
	fma.rn.f64 	%fd25, %fd4, 0dC014000000000000, %fd24;
	mul.f64 	%fd26, %fd1, %fd1;
	div.rn.f64 	%fd27, %fd25, %fd26;
	cvt.rn.f32.f64 	%f1, %fd3;
	mul.f32 	%f2, %f1, 0fBFB8AA3B;
	ex2.approx.f32 	%f3, %f2;
	cvt.f64.f32 	%fd28, %f3;
	add.s64 	%rd16, %rd7, %rd9;
	ld.global.f64 	%fd29, [%rd16];
	mul.f64 	%fd30, %fd29, %fd28;
	sub.f64 	%fd31, %fd27, %fd30;
	fma.rn.f64 	%fd32, %fd9, %fd31, %fd7;
	add.s64 	%rd17, %rd8, %rd9;
	st.global.f64 	[%rd17], %fd32;
$L__BB0_2:
	ret;

}


// ===== COMPILED SASS (sm_100) =====

	.target	sm_100

	.elftype	@"ET_EXEC"


//--------------------- .note.nv.tkinfo           --------------------------
	.section	.note.nv.tkinfo,"",@"SHT_NOTE"
	.sectionflags	@"SHF_NOTE_NV_TKINFO"
	.tkinfo
        /*0018*/ 	.word	0x00000002
        /*0030*/ 	.string	""
        /*0030*/ 	.string	"ptxas"
        /*0030*/ 	.string	"Cuda compilation tools, release 13.0, V13.0.88"
        /*0030*/ 	.string	"Build cuda_13.0.r13.0/compiler.36424714_0"
        /*0030*/ 	.string	"-arch sm_100 -m 64 "



//--------------------- .note.nv.cuinfo           --------------------------
	.section	.note.nv.cuinfo,"",@"SHT_NOTE"
	.sectionflags	@"SHF_NOTE_NV_CUINFO"
        /*0018*/ 	.short	0x0002
        /*001a*/ 	.short	0x0064
        /*001c*/ 	.short	0x0082
	.zero		2


//--------------------- .nv.info                  --------------------------
	.section	.nv.info,"",@"SHT_CUDA_INFO"
	.align	4


	//----- nvinfo : EIATTR_REGCOUNT
	.align		4
        /*0000*/ 	.byte	0x04, 0x2f
        /*0002*/ 	.short	(.L_1 - .L_0)
	.align		4
.L_0:
        /*0004*/ 	.word	index@(_Z10evolve_GPUPdS_S_S_idddi)
        /*0008*/ 	.word	0x00000020


	//----- nvinfo : EIATTR_FRAME_SIZE
	.align		4
.L_1:
        /*000c*/ 	.byte	0x04, 0x11
        /*000e*/ 	.short	(.L_3 - .L_2)
	.align		4
.L_2:
        /*0010*/ 	.word	index@($__internal_0_$__cuda_sm20_div_rn_f64_full)
        /*0014*/ 	.word	0x00000000


	//----- nvinfo : EIATTR_FRAME_SIZE
	.align		4
.L_3:
        /*0018*/ 	.byte	0x04, 0x11
        /*001a*/ 	.short	(.L_5 - .L_4)
	.align		4
.L_4:
        /*001c*/ 	.word	index@(_Z10evolve_GPUPdS_S_S_idddi)
        /*0020*/ 	.word	0x00000000


	//----- nvinfo : EIATTR_MIN_STACK_SIZE
	.align		4
.L_5:
        /*0024*/ 	.byte	0x04, 0x12
        /*0026*/ 	.short	(.L_7 - .L_6)
	.align		4
.L_6:
        /*0028*/ 	.word	index@(_Z10evolve_GPUPdS_S_S_idddi)
        /*002c*/ 	.word	0x00000000
.L_7:


//--------------------- .nv.compat                --------------------------
	.section	.nv.compat,"",@"SHT_CUDA_COMPAT_INFO"
	.align	4
        /*0000*/ 	.byte	0x02, 0x09, 0x00, 0x00, 0x02, 0x02, 0x01, 0x00, 0x02, 0x05, 0x05, 0x00, 0x03, 0x07, 0x01, 0x01
        /*0010*/ 	.byte	0x02, 0x03, 0x00, 0x00, 0x02, 0x06, 0x01, 0x00, 0x04, 0x0b, 0x08, 0x00, 0x01, 0x00, 0x00, 0x00
        /*0020*/ 	.byte	0x00, 0x00, 0x00, 0x00


//--------------------- .nv.info._Z10evolve_GPUPdS_S_S_idddi --------------------------
	.section	.nv.info._Z10evolve_GPUPdS_S_S_idddi,"",@"SHT_CUDA_INFO"
	.sectionflags	@""
	.align	4


	//----- nvinfo : EIATTR_CUDA_API_VERSION
	.align		4
        /*0000*/ 	.byte	0x04, 0x37
        /*0002*/ 	.short	(.L_9 - .L_8)
.L_8:
        /*0004*/ 	.word	0x00000082


	//----- nvinfo : EIATTR_KPARAM_INFO
	.align		4
.L_9:
        /*0008*/ 	.byte	0x04, 0x17
        /*000a*/ 	.short	(.L_11 - .L_10)
.L_10:
        /*000c*/ 	.word	0x00000000
        /*0010*/ 	.short	0x0008
        /*0012*/ 	.short	0x0040
        /*0014*/ 	.byte	0x00, 0xf0, 0x11, 0x00


	//----- nvinfo : EIATTR_KPARAM_INFO
	.align		4
.L_11:
        /*0018*/ 	.byte	0x04, 0x17
        /*001a*/ 	.short	(.L_13 - .L_12)
.L_12:
        /*001c*/ 	.word	0x00000000
        /*0020*/ 	.short	0x0007
        /*0022*/ 	.short	0x0038
        /*0024*/ 	.byte	0x00, 0xf0, 0x21, 0x00


	//----- nvinfo : EIATTR_KPARAM_INFO
	.align		4
.L_13:
        /*0028*/ 	.byte	0x04, 0x17
        /*002a*/ 	.short	(.L_15 - .L_14)
.L_14:
        /*002c*/ 	.word	0x00000000
        /*0030*/ 	.short	0x0006
        /*0032*/ 	.short	0x0030
        /*0034*/ 	.byte	0x00, 0xf0, 0x21, 0x00


	//----- nvinfo : EIATTR_KPARAM_INFO
	.align		4
.L_15:
        /*0038*/ 	.byte	0x04, 0x17
        /*003a*/ 	.short	(.L_17 - .L_16)
.L_16:
        /*003c*/ 	.word	0x00000000
        /*0040*/ 	.short	0x0005
        /*0042*/ 	.short	0x0028
        /*0044*/ 	.byte	0x00, 0xf0, 0x21, 0x00


	//----- nvinfo : EIATTR_KPARAM_INFO
	.align		4
.L_17:
        /*0048*/ 	.byte	0x04, 0x17
        /*004a*/ 	.short	(.L_19 - .L_18)
.L_18:
        /*004c*/ 	.word	0x00000000
        /*0050*/ 	.short	0x0004
        /*0052*/ 	.short	0x0020
        /*0054*/ 	.byte	0x00, 0xf0, 0x11, 0x00


	//----- nvinfo : EIATTR_KPARAM_INFO
	.align		4
.L_19:
        /*0058*/ 	.byte	0x04, 0x17
        /*005a*/ 	.short	(.L_21 - .L_20)
.L_20:
        /*005c*/ 	.word	0x00000000
        /*0060*/ 	.short	0x0003
        /*0062*/ 	.short	0x0018
        /*0064*/ 	.byte	0x00, 0xf5, 0x21, 0x00


	//----- nvinfo : EIATTR_KPARAM_INFO
	.align		4
.L_21:
        /*0068*/ 	.byte	0x04, 0x17
        /*006a*/ 	.short	(.L_23 - .L_22)
.L_22:
        /*006c*/ 	.word	0x00000000
        /*0070*/ 	.short	0x0002
        /*0072*/ 	.short	0x0010
        /*0074*/ 	.byte	0x00, 0xf5, 0x21, 0x00


	//----- nvinfo : EIATTR_KPARAM_INFO
	.align		4
.L_23:
        /*0078*/ 	.byte	0x04, 0x17
        /*007a*/ 	.short	(.L_25 - .L_24)
.L_24:
        /*007c*/ 	.word	0x00000000
        /*0080*/ 	.short	0x0001
        /*0082*/ 	.short	0x0008
        /*0084*/ 	.byte	0x00, 0xf5, 0x21, 0x00


	//----- nvinfo : EIATTR_KPARAM_INFO
	.align		4
.L_25:
        /*0088*/ 	.byte	0x04, 0x17
        /*008a*/ 	.short	(.L_27 - .L_26)
.L_26:
        /*008c*/ 	.word	0x00000000
        /*0090*/ 	.short	0x0000
        /*0092*/ 	.short	0x0000
        /*0094*/ 	.byte	0x00, 0xf5, 0x21, 0x00


	//----- nvinfo : EIATTR_SPARSE_MMA_MASK
	.align		4
.L_27:
        /*0098*/ 	.byte	0x03, 0x50
        /*009a*/ 	.short	0x0000


	//----- nvinfo : EIATTR_MAXREG_COUNT
	.align		4
        /*009c*/ 	.byte	0x03, 0x1b
        /*009e*/ 	.short	0x00ff


	//----- nvinfo : EIATTR_MERCURY_ISA_VERSION
	.align		4
        /*00a0*/ 	.byte	0x03, 0x5f
        /*00a2*/ 	.short	0x0101


	//----- nvinfo : EIATTR_VRC_CTA_INIT_COUNT
	.align		4
        /*00a4*/ 	.byte	0x02, 0x4a
	.zero		1
	.zero		1


	//----- nvinfo : EIATTR_EXIT_INSTR_OFFSETS
	.align		4
        /*00a8*/ 	.byte	0x04, 0x1c
        /*00aa*/ 	.short	(.L_29 - .L_28)


	//   ....[0]....
.L_28:
        /*00ac*/ 	.word	0x00000090


	//   ....[1]....
        /*00b0*/ 	.word	0x000004f0


	//----- nvinfo : EIATTR_CRS_STACK_SIZE
	.align		4
.L_29:
        /*00b4*/ 	.byte	0x04, 0x1e
        /*00b6*/ 	.short	(.L_31 - .L_30)
.L_30:
        /*00b8*/ 	.word	0x00000000


	//----- nvinfo : EIATTR_CBANK_PARAM_SIZE
	.align		4
.L_31:
        /*00bc*/ 	.byte	0x03, 0x19
        /*00be*/ 	.short	0x0044


	//----- nvinfo : EIATTR_PARAM_CBANK
	.align		4
        /*00c0*/ 	.byte	0x04, 0x0a
        /*00c2*/ 	.short	(.L_33 - .L_32)
	.align		4
.L_32:
        /*00c4*/ 	.word	index@(.nv.constant0._Z10evolve_GPUPdS_S_S_idddi)
        /*00c8*/ 	.short	0x0380
        /*00ca*/ 	.short	0x0044


	//----- nvinfo : EIATTR_SW_WAR
	.align		4
.L_33:
        /*00cc*/ 	.byte	0x04, 0x36
        /*00ce*/ 	.short	(.L_35 - .L_34)
.L_34:
        /*00d0*/ 	.word	0x00000008
.L_35:


//--------------------- .nv.callgraph             --------------------------
	.section	.nv.callgraph,"",@"SHT_CUDA_CALLGRAPH"
	.align	4
	.sectionentsize	8
	.align		4
        /*0000*/ 	.word	0x00000000
	.align		4
        /*0004*/ 	.word	0xffffffff
	.align		4
        /*0008*/ 	.word	0x00000000
	.align		4
        /*000c*/ 	.word	0xfffffffe
	.align		4
        /*0010*/ 	.word	0x00000000
	.align		4
        /*0014*/ 	.word	0xfffffffd
	.align		4
        /*0018*/ 	.word	0x00000000
	.align		4
        /*001c*/ 	.word	0xfffffffc


//--------------------- .text._Z10evolve_GPUPdS_S_S_idddi --------------------------
	.section	.text._Z10evolve_GPUPdS_S_S_idddi,"ax",@progbits
	.align	128
        .global         _Z10evolve_GPUPdS_S_S_idddi
        .type           _Z10evolve_GPUPdS_S_S_idddi,@function
        .size           _Z10evolve_GPUPdS_S_S_idddi,(.L_x_8 - _Z10evolve_GPUPdS_S_S_idddi)
        .other          _Z10evolve_GPUPdS_S_S_idddi,@"STO_CUDA_ENTRY STV_DEFAULT"
_Z10evolve_GPUPdS_S_S_idddi:
.text._Z10evolve_GPUPdS_S_S_idddi:
[----:B------:R-:W-:Y:S01]  /*0000*/  LDC R1, c[0x0][0x37c] ;  /* 0x0000df00ff017b82 */ /* 0x000fe20000000800 */
[----:B------:R-:W0:Y:S07]  /*0010*/  S2R R5, SR_TID.X ;  /* 0x0000000000057919 */ /* 0x000e2e0000002100 */
[----:B------:R-:W1:Y:S08]  /*0020*/  S2UR UR4, SR_CTAID.X ;  /* 0x00000000000479c3 */ /* 0x000e700000002500 */
[----:B------:R-:W1:Y:S08]  /*0030*/  LDC R2, c[0x0][0x3c0] ;  /* 0x0000f000ff027b82 */ /* 0x000e700000000800 */
[----:B------:R-:W2:Y:S01]  /*0040*/  LDC R7, c[0x0][0x3a0] ;  /* 0x0000e800ff077b82 */ /* 0x000ea20000000800 */
[----:B-1----:R-:W-:-:S04]  /*0050*/  IMAD R0, R2, UR4, RZ ;  /* 0x0000000402007c24 */ /* 0x002fc8000f8e02ff */
[----:B0-----:R-:W-:Y:S02]  /*0060*/  IMAD R0, R0, R2, R5 ;  /* 0x0000000200007224 */ /* 0x001fe400078e0205 */
[----:B--2---:R-:W-:-:S05]  /*0070*/  IMAD R3, R7, R7, RZ ;  /* 0x0000000707037224 */ /* 0x004fca00078e02ff */
[----:B------:R-:W-:-:S13]  /*0080*/  ISETP.GE.AND P0, PT, R0, R3, PT ;  /* 0x000000030000720c */ /* 0x000fda0003f06270 */
[----:B------:R-:W-:Y:S05]  /*0090*/  @P0 EXIT ;  /* 0x000000000000094d */ /* 0x000fea0003800000 */
[----:B------:R-:W0:Y:S01]  /*00a0*/  LDC.64 R14, c[0x0][0x388] ;  /* 0x0000e200ff0e7b82 */ /* 0x000e220000000a00 */
[----:B------:R-:W1:Y:S01]  /*00b0*/  LDCU.64 UR4, c[0x0][0x358] ;  /* 0x00006b00ff0477ac */ /* 0x000e620008000a00 */
[----:B------:R-:W-:-:S06]  /*00c0*/  IMAD.IADD R5, R0, 0x1, -R7 ;  /* 0x0000000100057824 */ /* 0x000fcc00078e0a07 */
[----:B------:R-:W2:Y:S01]  /*00d0*/  LDC.64 R10, c[0x0][0x3a8] ;  /* 0x0000ea00ff0a7b82 */ /* 0x000ea20000000a00 */
[----:B0-----:R-:W-:-:S05]  /*00e0*/  IMAD.WIDE R26, R0, 0x8, R14 ;  /* 0x00000008001a7825 */ /* 0x001fca00078e020e */
[----:B-1----:R-:W3:Y:S01]  /*00f0*/  LDG.E.64 R2, desc[UR4][R26.64+-0x8] ;  /* 0xfffff8041a027981 */ /* 0x002ee2000c1e1b00 */
[----:B------:R-:W-:Y:S02]  /*0100*/  IMAD.WIDE R28, R7, 0x8, R26 ;  /* 0x00000008071c7825 */ /* 0x000fe400078e021a */
[----:B------:R-:W0:Y:S01]  /*0110*/  LDC.64 R6, c[0x0][0x390] ;  /* 0x0000e400ff067b82 */ /* 0x000e220000000a00 */
[----:B------:R-:W3:Y:S04]  /*0120*/  LDG.E.64 R22, desc[UR4][R26.64+0x8] ;  /* 0x000008041a167981 */ /* 0x000ee8000c1e1b00 */
[----:B------:R-:W4:Y:S04]  /*0130*/  LDG.E.64 R8, desc[UR4][R28.64+-0x8] ;  /* 0xfffff8041c087981 */ /* 0x000f28000c1e1b00 */
[----:B------:R-:W4:Y:S01]  /*0140*/  LDG.E.64 R18, desc[UR4][R28.64+0x8] ;  /* 0x000008041c127981 */ /* 0x000f22000c1e1b00 */
[----:B------:R-:W-:-:S03]  /*0150*/  IMAD.WIDE R14, R5, 0x8, R14 ;  /* 0x00000008050e7825 */ /* 0x000fc600078e020e */
[----:B------:R-:W5:Y:S04]  /*0160*/  LDG.E.64 R20, desc[UR4][R28.64] ;  /* 0x000000041c147981 */ /* 0x000f68000c1e1b00 */
[----:B------:R-:W5:Y:S04]  /*0170*/  LDG.E.64 R12, desc[UR4][R14.64+-0x8] ;  /* 0xfffff8040e0c7981 */ /* 0x000f68000c1e1b00 */
[----:B------:R-:W5:Y:S04]  /*0180*/  LDG.E.64 R16, desc[UR4][R14.64] ;  /* 0x000000040e107981 */ /* 0x000f68000c1e1b00 */
[----:B------:R-:W5:Y:S04]  /*0190*/  LDG.E.64 R4, desc[UR4][R26.64] ;  /* 0x000000041a047981 */ /* 0x000f68000c1e1b00 */
[----:B------:R-:W5:Y:S01]  /*01a0*/  LDG.E.64 R14, desc[UR4][R14.64+0x8] ;  /* 0x000008040e0e7981 */ /* 0x000f62000c1e1b00 */
[----:B0-----:R-:W-:-:S06]  /*01b0*/  IMAD.WIDE R6, R0, 0x8, R6 ;  /* 0x0000000800067825 */ /* 0x001fcc00078e0206 */
[----:B------:R-:W5:Y:S01]  /*01c0*/  LDG.E.64 R6, desc[UR4][R6.64] ;  /* 0x0000000406067981 */ /* 0x000f62000c1e1b00 */
[----:B--2---:R-:W-:-:S06]  /*01d0*/  DMUL R10, R10, R10 ;  /* 0x0000000a0a0a7228 */ /* 0x004fcc0000000000 */
[----:B------:R-:W0:Y:S01]  /*01e0*/  MUFU.RCP64H R25, R11 ;  /* 0x0000000b00197308 */ /* 0x000e220000001800 */
[----:B------:R-:W-:Y:S01]  /*01f0*/  IMAD.MOV.U32 R24, RZ, RZ, 0x1 ;  /* 0x00000001ff187424 */ /* 0x000fe200078e00ff */
[----:B------:R-:W-:Y:S01]  /*0200*/  UMOV UR6, 0x9999999a ;  /* 0x9999999a00067882 */ /* 0x000fe20000000000 */
[----:B------:R-:W-:Y:S01]  /*0210*/  UMOV UR7, 0x3fb99999 ;  /* 0x3fb9999900077882 */ /* 0x000fe20000000000 */
[----:B------:R-:W-:Y:S01]  /*0220*/  BSSY.RECONVERGENT B0, `(.L_x_0) ;  /* 0x000001c000007945 */ /* 0x000fe20003800200 */
[----:B---3--:R-:W-:Y:S02]  /*0230*/  DADD R2, R2, R22 ;  /* 0x0000000002027229 */ /* 0x008fe40000000016 */
[----:B----4-:R-:W-:Y:S02]  /*0240*/  DADD R8, R8, R18 ;  /* 0x0000000008087229 */ /* 0x010fe40000000012 */
[----:B0-----:R-:W-:-:S04]  /*0250*/  DFMA R18, -R10, R24, 1 ;  /* 0x3ff000000a12742b */ /* 0x001fc80000000118 */
[----:B-----5:R-:W-:Y:S02]  /*0260*/  DADD R2, R2, R20 ;  /* 0x0000000002027229 */ /* 0x020fe40000000014 */
[----:B------:R-:W-:Y:S02]  /*0270*/  DADD R8, R8, R12 ;  /* 0x0000000008087229 */ /* 0x000fe4000000000c */
[----:B------:R-:W-:-:S04]  /*0280*/  DFMA R18, R18, R18, R18 ;  /* 0x000000121212722b */ /* 0x000fc80000000012 */
[----:B------:R-:W-:Y:S01]  /*0290*/  DADD R2, R2, R16 ;  /* 0x0000000002027229 */ /* 0x000fe20000000010 */
[----:B------:R-:W0:Y:S03]  /*02a0*/  LDC.64 R16, c[0x0][0x3b0] ;  /* 0x0000ec00ff107b82 */ /* 0x000e260000000a00 */
[----:B------:R-:W-:Y:S02]  /*02b0*/  DFMA R18, R24, R18, R24 ;  /* 0x000000121812722b */ /* 0x000fe40000000018 */
[----:B------:R-:W-:-:S06]  /*02c0*/  DADD R8, R8, R14 ;  /* 0x0000000008087229 */ /* 0x000fcc000000000e */
[----:B------:R-:W-:Y:S02]  /*02d0*/  DFMA R12, -R10, R18, 1 ;  /* 0x3ff000000a0c742b */ /* 0x000fe40000000112 */
[----:B------:R-:W-:-:S06]  /*02e0*/  DFMA R8, R8, 0.25, R2 ;  /* 0x3fd000000808782b */ /* 0x000fcc0000000002 */
[----:B------:R-:W-:Y:S02]  /*02f0*/  DFMA R12, R18, R12, R18 ;  /* 0x0000000c120c722b */ /* 0x000fe40000000012 */
[----:B------:R-:W-:-:S08]  /*0300*/  DFMA R8, R4, -5, R8 ;  /* 0xc01400000408782b */ /* 0x000fd00000000008 */
[----:B------:R-:W-:-:S08]  /*0310*/  DMUL R2, R8, R12 ;  /* 0x0000000c08027228 */ /* 0x000fd00000000000 */
[----:B------:R-:W-:-:S08]  /*0320*/  DFMA R14, -R10, R2, R8 ;  /* 0x000000020a0e722b */ /* 0x000fd00000000108 */
[----:B------:R-:W-:Y:S01]  /*0330*/  DFMA R2, R12, R14, R2 ;  /* 0x0000000e0c02722b */ /* 0x000fe20000000002 */
[----:B------:R-:W-:Y:S01]  /*0340*/  FSETP.GEU.AND P1, PT, |R9|, 6.5827683646048100446e-37, PT ;  /* 0x036000000900780b */ /* 0x000fe20003f2e200 */
[----:B------:R-:W-:-:S08]  /*0350*/  DADD R4, R4, R4 ;  /* 0x0000000004047229 */ /* 0x000fd00000000004 */
[----:B------:R-:W-:Y:S01]  /*0360*/  FFMA R14, RZ, R11, R3 ;  /* 0x0000000bff0e7223 */ /* 0x000fe20000000003 */
[----:B0-----:R-:W-:-:S04]  /*0370*/  DMUL R12, R16, R16 ;  /* 0x00000010100c7228 */ /* 0x001fc80000000000 */
[----:B------:R-:W-:Y:S01]  /*0380*/  FSETP.GT.AND P0, PT, |R14|, 1.469367938527859385e-39, PT ;  /* 0x001000000e00780b */ /* 0x000fe20003f04200 */
[----:B------:R-:W-:-:S03]  /*0390*/  DADD R6, R4, -R6 ;  /* 0x0000000004067229 */ /* 0x000fc60000000806 */
[----:B------:R-:W-:-:S09]  /*03a0*/  DMUL R4, R12, UR6 ;  /* 0x000000060c047c28 */ /* 0x000fd20008000000 */
[----:B------:R-:W-:Y:S05]  /*03b0*/  @P0 BRA P1, `(.L_x_1) ;  /* 0x0000000000080947 */ /* 0x000fea0000800000 */
[----:B------:R-:W-:-:S07]  /*03c0*/  MOV R14, 0x3e0 ;  /* 0x000003e0000e7802 */ /* 0x000fce0000000f00 */
[----:B------:R-:W-:Y:S05]  /*03d0*/  CALL.REL.NOINC `($__internal_0_$__cuda_sm20_div_rn_f64_full) ;  /* 0x0000000000487944 */ /* 0x000fea0003c00000 */
.L_x_1:
[----:B------:R-:W-:Y:S05]  /*03e0*/  BSYNC.RECONVERGENT B0 ;  /* 0x0000000000007941 */ /* 0x000fea0003800200 */
.L_x_0:
[----:B------:R-:W0:Y:S01]  /*03f0*/  LDC.64 R10, c[0x0][0x398] ;  /* 0x0000e600ff0a7b82 */ /* 0x000e220000000a00 */
[----:B------:R-:W1:Y:S07]  /*0400*/  LDCU.64 UR6, c[0x0][0x3b8] ;  /* 0x00007700ff0677ac */ /* 0x000e6e0008000a00 */
[----:B------:R-:W2:Y:S01]  /*0410*/  LDC.64 R12, c[0x0][0x380] ;  /* 0x0000e000ff0c7b82 */ /* 0x000ea20000000a00 */
[----:B0-----:R-:W-:-:S06]  /*0420*/  IMAD.WIDE R10, R0, 0x8, R10 ;  /* 0x00000008000a7825 */ /* 0x001fcc00078e020a */
[----:B------:R-:W3:Y:S01]  /*0430*/  LDG.E.64 R10, desc[UR4][R10.64] ;  /* 0x000000040a0a7981 */ /* 0x000ee2000c1e1b00 */
[----:B-1----:R-:W0:Y:S02]  /*0440*/  F2F.F32.F64 R8, UR6 ;  /* 0x0000000600087d10 */ /* 0x002e240008301000 */
[----:B0-----:R-:W-:-:S05]  /*0450*/  FMUL R14, R8, -1.4426950216293334961 ;  /* 0xbfb8aa3b080e7820 */ /* 0x001fca0000400000 */
[----:B------:R-:W-:-:S13]  /*0460*/  FSETP.GEU.AND P0, PT, R14, -126, PT ;  /* 0xc2fc00000e00780b */ /* 0x000fda0003f0e000 */
[----:B------:R-:W-:-:S04]  /*0470*/  @!P0 FMUL R14, R14, 0.5 ;  /* 0x3f0000000e0e8820 */ /* 0x000fc80000400000 */
[----:B------:R-:W0:Y:S02]  /*0480*/  MUFU.EX2 R15, R14 ;  /* 0x0000000e000f7308 */ /* 0x000e240000000800 */
[----:B0-----:R-:W-:-:S06]  /*0490*/  @!P0 FMUL R15, R15, R15 ;  /* 0x0000000f0f0f8220 */ /* 0x001fcc0000400000 */
[----:B------:R-:W3:Y:S02]  /*04a0*/  F2F.F64.F32 R8, R15 ;  /* 0x0000000f00087310 */ /* 0x000ee40000201800 */
[----:B---3--:R-:W-:Y:S01]  /*04b0*/  DFMA R8, R8, -R10, R2 ;  /* 0x8000000a0808722b */ /* 0x008fe20000000002 */
[----:B--2---:R-:W-:-:S07]  /*04c0*/  IMAD.WIDE R2, R0, 0x8, R12 ;  /* 0x0000000800027825 */ /* 0x004fce00078e020c */
[----:B------:R-:W-:-:S07]  /*04d0*/  DFMA R4, R4, R8, R6 ;  /* 0x000000080404722b */ /* 0x000fce0000000006 */
[----:B------:R-:W-:Y:S01]  /*04e0*/  STG.E.64 desc[UR4][R2.64], R4 ;  /* 0x0000000402007986 */ /* 0x000fe2000c101b04 */
[----:B------:R-:W-:Y:S05]  /*04f0*/  EXIT ;  /* 0x000000000000794d */ /* 0x000fea0003800000 */
        .weak           $__internal_0_$__cuda_sm20_div_rn_f64_full
        .type           $__internal_0_$__cuda_sm20_div_rn_f64_full,@function
        .size           $__internal_0_$__cuda_sm20_div_rn_f64_full,(.L_x_8 - $__internal_0_$__cuda_sm20_div_rn_f64_full)
$__internal_0_$__cuda_sm20_div_rn_f64_full:
[C---:B------:R-:W-:Y:S01]  /*0500*/  FSETP.GEU.AND P0, PT, |R11|.reuse, 1.469367938527859385e-39, PT ;  /* 0x001000000b00780b */ /* 0x040fe20003f0e200 */
[----:B------:R-:W-:Y:S01]  /*0510*/  IMAD.MOV.U32 R12, RZ, RZ, 0x1 ;  /* 0x00000001ff0c7424 */ /* 0x000fe200078e00ff */
[----:B------:R-:W-:Y:S01]  /*0520*/  LOP3.LUT R2, R11, 0x800fffff, RZ, 0xc0, !PT ;  /* 0x800fffff0b027812 */ /* 0x000fe200078ec0ff */
[----:B------:R-:W-:Y:S01]  /*0530*/  BSSY.RECONVERGENT B1, `(.L_x_2) ;  /* 0x0000055000017945 */ /* 0x000fe20003800200 */
[C---:B------:R-:W-:Y:S02]  /*0540*/  FSETP.GEU.AND P2, PT, |R9|.reuse, 1.469367938527859385e-39, PT ;  /* 0x001000000900780b */ /* 0x040fe40003f4e200 */
[----:B------:R-:W-:Y:S01]  /*0550*/  LOP3.LUT R3, R2, 0x3ff00000, RZ, 0xfc, !PT ;  /* 0x3ff0000002037812 */ /* 0x000fe200078efcff */
[----:B------:R-:W-:Y:S01]  /*0560*/  IMAD.MOV.U32 R2, RZ, RZ, R10 ;  /* 0x000000ffff027224 */ /* 0x000fe200078e000a */
[----:B------:R-:W-:Y:S02]  /*0570*/  LOP3.LUT R15, R9, 0x7ff00000, RZ, 0xc0, !PT ;  /* 0x7ff00000090f7812 */ /* 0x000fe400078ec0ff */
[----:B------:R-:W-:-:S03]  /*0580*/  LOP3.LUT R22, R11, 0x7ff00000, RZ, 0xc0, !PT ;  /* 0x7ff000000b167812 */ /* 0x000fc600078ec0ff */
[----:B------:R-:W-:Y:S01]  /*0590*/  @!P0 DMUL R2, R10, 8.98846567431157953865e+307 ;  /* 0x7fe000000a028828 */ /* 0x000fe20000000000 */
[----:B------:R-:W-:-:S03]  /*05a0*/  ISETP.GE.U32.AND P1, PT, R15, R22, PT ;  /* 0x000000160f00720c */ /* 0x000fc60003f26070 */
[----:B------:R-:W-:Y:S01]  /*05b0*/  @!P2 LOP3.LUT R20, R11, 0x7ff00000, RZ, 0xc0, !PT ;  /* 0x7ff000000b14a812 */ /* 0x000fe200078ec0ff */
[----:B------:R-:W-:Y:S01]  /*05c0*/  @!P2 IMAD.MOV.U32 R24, RZ, RZ, RZ ;  /* 0x000000ffff18a224 */ /* 0x000fe200078e00ff */
[----:B------:R-:W0:Y:S02]  /*05d0*/  MUFU.RCP64H R13, R3 ;  /* 0x00000003000d7308 */ /* 0x000e240000001800 */
[----:B------:R-:W-:Y:S01]  /*05e0*/  @!P2 ISETP.GE.U32.AND P3, PT, R15, R20, PT ;  /* 0x000000140f00a20c */ /* 0x000fe20003f66070 */
[----:B0-----:R-:W-:-:S08]  /*05f0*/  DFMA R16, R12, -R2, 1 ;  /* 0x3ff000000c10742b */ /* 0x001fd00000000802 */
[----:B------:R-:W-:Y:S01]  /*0600*/  DFMA R18, R16, R16, R16 ;  /* 0x000000101012722b */ /* 0x000fe20000000010 */
[----:B------:R-:W-:-:S05]  /*0610*/  IMAD.MOV.U32 R16, RZ, RZ, 0x1ca00000 ;  /* 0x1ca00000ff107424 */ /* 0x000fca00078e00ff */
[C---:B------:R-:W-:Y:S02]  /*0620*/  @!P2 SEL R17, R16.reuse, 0x63400000, !P3 ;  /* 0x634000001011a807 */ /* 0x040fe40005800000 */
[----:B------:R-:W-:Y:S01]  /*0630*/  DFMA R18, R12, R18, R12 ;  /* 0x000000120c12722b */ /* 0x000fe2000000000c */
[----:B------:R-:W-:Y:S01]  /*0640*/  SEL R13, R16, 0x63400000, !P1 ;  /* 0x63400000100d7807 */ /* 0x000fe20004800000 */
[----:B------:R-:W-:Y:S01]  /*0650*/  IMAD.MOV.U32 R12, RZ, RZ, R8 ;  /* 0x000000ffff0c7224 */ /* 0x000fe200078e0008 */
[--C-:B------:R-:W-:Y:S02]  /*0660*/  @!P2 LOP3.LUT R17, R17, 0x80000000, R9.reuse, 0xf8, !PT ;  /* 0x800000001111a812 */ /* 0x100fe400078ef809 */
[----:B------:R-:W-:Y:S02]  /*0670*/  LOP3.LUT R13, R13, 0x800fffff, R9, 0xf8, !PT ;  /* 0x800fffff0d0d7812 */ /* 0x000fe400078ef809 */
[----:B------:R-:W-:Y:S01]  /*0680*/  @!P2 LOP3.LUT R25, R17, 0x100000, RZ, 0xfc, !PT ;  /* 0x001000001119a812 */ /* 0x000fe200078efcff */
[----:B------:R-:W-:-:S05]  /*0690*/  DFMA R20, R18, -R2, 1 ;  /* 0x3ff000001214742b */ /* 0x000fca0000000802 */
[----:B------:R-:W-:Y:S01]  /*06a0*/  @!P2 DFMA R12, R12, 2, -R24 ;  /* 0x400000000c0ca82b */ /* 0x000fe20000000818 */
[----:B------:R-:W-:Y:S02]  /*06b0*/  IMAD.MOV.U32 R24, RZ, RZ, R15 ;  /* 0x000000ffff187224 */ /* 0x000fe400078e000f */
[----:B------:R-:W-:Y:S01]  /*06c0*/  DFMA R18, R18, R20, R18 ;  /* 0x000000141212722b */ /* 0x000fe20000000012 */
[----:B------:R-:W-:Y:S01]  /*06d0*/  IMAD.MOV.U32 R25, RZ, RZ, R22 ;  /* 0x000000ffff197224 */ /* 0x000fe200078e0016 */
[----:B------:R-:W-:-:S05]  /*06e0*/  @!P0 LOP3.LUT R25, R3, 0x7ff00000, RZ, 0xc0, !PT ;  /* 0x7ff0000003198812 */ /* 0x000fca00078ec0ff */
[----:B------:R-:W-:Y:S01]  /*06f0*/  @!P2 LOP3.LUT R24, R13, 0x7ff00000, RZ, 0xc0, !PT ;  /* 0x7ff000000d18a812 */ /* 0x000fe200078ec0ff */
[----:B------:R-:W-:-:S04]  /*0700*/  DMUL R20, R18, R12 ;  /* 0x0000000c12147228 */ /* 0x000fc80000000000 */
[----:B------:R-:W-:-:S04]  /*0710*/  VIADD R17, R24, 0xffffffff ;  /* 0xffffffff18117836 */ /* 0x000fc80000000000 */
[----:B------:R-:W-:Y:S01]  /*0720*/  DFMA R22, R20, -R2, R12 ;  /* 0x800000021416722b */ /* 0x000fe2000000000c */
[----:B------:R-:W-:Y:S01]  /*0730*/  ISETP.GT.U32.AND P0, PT, R17, 0x7feffffe, PT ;  /* 0x7feffffe1100780c */ /* 0x000fe20003f04070 */
[----:B------:R-:W-:-:S05]  /*0740*/  VIADD R17, R25, 0xffffffff ;  /* 0xffffffff19117836 */ /* 0x000fca0000000000 */
[----:B------:R-:W-:Y:S01]  /*0750*/  ISETP.GT.U32.OR P0, PT, R17, 0x7feffffe, P0 ;  /* 0x7feffffe1100780c */ /* 0x000fe20000704470 */
[----:B------:R-:W-:-:S12]  /*0760*/  DFMA R18, R18, R22, R20 ;  /* 0x000000161212722b */ /* 0x000fd80000000014 */
[----:B------:R-:W-:Y:S05]  /*0770*/  @P0 BRA `(.L_x_3) ;  /* 0x00000000006c0947 */ /* 0x000fea0003800000 */
[----:B------:R-:W-:-:S04]  /*0780*/  LOP3.LUT R20, R11, 0x7ff00000, RZ, 0xc0, !PT ;  /* 0x7ff000000b147812 */ /* 0x000fc800078ec0ff */
[CC--:B------:R-:W-:Y:S02]  /*0790*/  VIADDMNMX R8, R15.reuse, -R20.reuse, 0xb9600000, !PT ;  /* 0xb96000000f087446 */ /* 0x0c0fe40007800914 */
[----:B------:R-:W-:Y:S01]  /*07a0*/  ISETP.GE.U32.AND P0, PT, R15, R20, PT ;  /* 0x000000140f00720c */ /* 0x000fe20003f06070 */
[----:B------:R-:W-:Y:S01]  /*07b0*/  IMAD.MOV.U32 R20, RZ, RZ, RZ ;  /* 0x000000ffff147224 */ /* 0x000fe200078e00ff */
[----:B------:R-:W-:Y:S02]  /*07c0*/  VIMNMX R8, PT, PT, R8, 0x46a00000, PT ;  /* 0x46a0000008087848 */ /* 0x000fe40003fe0100 */
[----:B------:R-:W-:-:S05]  /*07d0*/  SEL R9, R16, 0x63400000, !P0 ;  /* 0x6340000010097807 */ /* 0x000fca0004000000 */
[----:B------:R-:W-:-:S04]  /*07e0*/  IMAD.IADD R8, R8, 0x1, -R9 ;  /* 0x0000000108087824 */ /* 0x000fc800078e0a09 */
[----:B------:R-:W-:-:S06]  /*07f0*/  VIADD R21, R8, 0x7fe00000 ;  /* 0x7fe0000008157836 */ /* 0x000fcc0000000000 */
[----:B------:R-:W-:-:S10]  /*0800*/  DMUL R16, R18, R20 ;  /* 0x0000001412107228 */ /* 0x000fd40000000000 */
[----:B------:R-:W-:-:S13]  /*0810*/  FSETP.GTU.AND P0, PT, |R17|, 1.469367938527859385e-39, PT ;  /* 0x001000001100780b */ /* 0x000fda0003f0c200 */
[----:B------:R-:W-:Y:S05]  /*0820*/  @P0 BRA `(.L_x_4) ;  /* 0x0000000000940947 */ /* 0x000fea0003800000 */
[----:B------:R-:W-:Y:S01]  /*0830*/  DFMA R2, R18, -R2, R12 ;  /* 0x800000021202722b */ /* 0x000fe2000000000c */
[----:B------:R-:W-:-:S09]  /*0840*/  IMAD.MOV.U32 R20, RZ, RZ, RZ ;  /* 0x000000ffff147224 */ /* 0x000fd200078e00ff */
[C---:B------:R-:W-:Y:S02]  /*0850*/  FSETP.NEU.AND P0, PT, R3.reuse, RZ, PT ;  /* 0x000000ff0300720b */ /* 0x040fe40003f0d000 */
[----:B------:R-:W-:-:S04]  /*0860*/  LOP3.LUT R11, R3, 0x80000000, R11, 0x48, !PT ;  /* 0x80000000030b7812 */ /* 0x000fc800078e480b */
[----:B------:R-:W-:-:S07]  /*0870*/  LOP3.LUT R21, R11, R21, RZ, 0xfc, !PT ;  /* 0x000000150b157212 */ /* 0x000fce00078efcff */
[----:B------:R-:W-:Y:S05]  /*0880*/  @!P0 BRA `(.L_x_4) ;  /* 0x00000000007c8947 */ /* 0x000fea0003800000 */
[----:B------:R-:W-:Y:S02]  /*0890*/  IMAD.MOV R3, RZ, RZ, -R8 ;  /* 0x000000ffff037224 */ /* 0x000fe400078e0a08 */
[----:B------:R-:W-:-:S06]  /*08a0*/  IMAD.MOV.U32 R2, RZ, RZ, RZ ;  /* 0x000000ffff027224 */ /* 0x000fcc00078e00ff */
[----:B------:R-:W-:Y:S02]  /*08b0*/  DFMA R2, R16, -R2, R18 ;  /* 0x800000021002722b */ /* 0x000fe40000000012 */
[----:B------:R-:W-:-:S04]  /*08c0*/  DMUL.RP R18, R18, R20 ;  /* 0x0000001412127228 */ /* 0x000fc80000008000 */
[----:B------:R-:W-:-:S04]  /*08d0*/  IADD3 R2, PT, PT, -R8, -0x43300000, RZ ;  /* 0xbcd0000008027810 */ /* 0x000fc80007ffe1ff */
[----:B------:R-:W-:Y:S02]  /*08e0*/  FSETP.NEU.AND P0, PT, |R3|, R2, PT ;  /* 0x000000020300720b */ /* 0x000fe40003f0d200 */
[----:B------:R-:W-:Y:S02]  /*08f0*/  LOP3.LUT R11, R19, R11, RZ, 0x3c, !PT ;  /* 0x0000000b130b7212 */ /* 0x000fe400078e3cff */
[----:B------:R-:W-:Y:S02]  /*0900*/  FSEL R16, R18, R16, !P0 ;  /* 0x0000001012107208 */ /* 0x000fe40004000000 */
[----:B------:R-:W-:Y:S01]  /*0910*/  FSEL R17, R11, R17, !P0 ;  /* 0x000000110b117208 */ /* 0x000fe20004000000 */
[----:B------:R-:W-:Y:S06]  /*0920*/  BRA `(.L_x_4) ;  /* 0x0000000000547947 */ /* 0x000fec0003800000 */
.L_x_3:
[----:B------:R-:W-:-:S14]  /*0930*/  DSETP.NAN.AND P0, PT, R8, R8, PT ;  /* 0x000000080800722a */ /* 0x000fdc0003f08000 */
[----:B------:R-:W-:Y:S05]  /*0940*/  @P0 BRA `(.L_x_5) ;  /* 0x0000000000440947 */ /* 0x000fea0003800000 */
[----:B------:R-:W-:-:S14]  /*0950*/  DSETP.NAN.AND P0, PT, R10, R10, PT ;  /* 0x0000000a0a00722a */ /* 0x000fdc0003f08000 */
[----:B------:R-:W-:Y:S05]  /*0960*/  @P0 BRA `(.L_x_6) ;  /* 0x0000000000300947 */ /* 0x000fea0003800000 */
[----:B------:R-:W-:Y:S01]  /*0970*/  ISETP.NE.AND P0, PT, R24, R25, PT ;  /* 0x000000191800720c */ /* 0x000fe20003f05270 */
[----:B------:R-:W-:Y:S02]  /*0980*/  IMAD.MOV.U32 R16, RZ, RZ, 0x0 ;  /* 0x00000000ff107424 */ /* 0x000fe400078e00ff */
[----:B------:R-:W-:-:S10]  /*0990*/  IMAD.MOV.U32 R17, RZ, RZ, -0x80000 ;  /* 0xfff80000ff117424 */ /* 0x000fd400078e00ff */
[----:B------:R-:W-:Y:S05]  /*09a0*/  @!P0 BRA `(.L_x_4) ;  /* 0x0000000000348947 */ /* 0x000fea0003800000 */
[----:B------:R-:W-:Y:S02]  /*09b0*/  ISETP.NE.AND P0, PT, R24, 0x7ff00000, PT ;  /* 0x7ff000001800780c */ /* 0x000fe40003f05270 */
[----:B------:R-:W-:Y:S02]  /*09c0*/  LOP3.LUT R17, R9, 0x80000000, R11, 0x48, !PT ;  /* 0x8000000009117812 */ /* 0x000fe400078e480b */
[----:B------:R-:W-:-:S13]  /*09d0*/  ISETP.EQ.OR P0, PT, R25, RZ, !P0 ;  /* 0x000000ff1900720c */ /* 0x000fda0004702670 */
[----:B------:R-:W-:Y:S01]  /*09e0*/  @P0 LOP3.LUT R2, R17, 0x7ff00000, RZ, 0xfc, !PT ;  /* 0x7ff0000011020812 */ /* 0x000fe200078efcff */
[----:B------:R-:W-:Y:S02]  /*09f0*/  @!P0 IMAD.MOV.U32 R16, RZ, RZ, RZ ;  /* 0x000000ffff108224 */ /* 0x000fe400078e00ff */
[----:B------:R-:W-:Y:S02]  /*0a00*/  @P0 IMAD.MOV.U32 R16, RZ, RZ, RZ ;  /* 0x000000ffff100224 */ /* 0x000fe400078e00ff */
[----:B------:R-:W-:Y:S01]  /*0a10*/  @P0 IMAD.MOV.U32 R17, RZ, RZ, R2 ;  /* 0x000000ffff110224 */ /* 0x000fe200078e0002 */
[----:B------:R-:W-:Y:S06]  /*0a20*/  BRA `(.L_x_4) ;  /* 0x0000000000147947 */ /* 0x000fec0003800000 */
.L_x_6:
[----:B------:R-:W-:Y:S01]  /*0a30*/  LOP3.LUT R17, R11, 0x80000, RZ, 0xfc, !PT ;  /* 0x000800000b117812 */ /* 0x000fe200078efcff */
[----:B------:R-:W-:Y:S01]  /*0a40*/  IMAD.MOV.U32 R16, RZ, RZ, R10 ;  /* 0x000000ffff107224 */ /* 0x000fe200078e000a */
[----:B------:R-:W-:Y:S06]  /*0a50*/  BRA `(.L_x_4) ;  /* 0x0000000000087947 */ /* 0x000fec0003800000 */
.L_x_5:
[----:B------:R-:W-:Y:S01]  /*0a60*/  LOP3.LUT R17, R9, 0x80000, RZ, 0xfc, !PT ;  /* 0x0008000009117812 */ /* 0x000fe200078efcff */
[----:B------:R-:W-:-:S07]  /*0a70*/  IMAD.MOV.U32 R16, RZ, RZ, R8 ;  /* 0x000000ffff107224 */ /* 0x000fce00078e0008 */
.L_x_4:
[----:B------:R-:W-:Y:S05]  /*0a80*/  BSYNC.RECONVERGENT B1 ;  /* 0x0000000000017941 */ /* 0x000fea0003800200 */
.L_x_2:
[----:B------:R-:W-:Y:S02]  /*0a90*/  IMAD.MOV.U32 R15, RZ, RZ, 0x0 ;  /* 0x00000000ff0f7424 */ /* 0x000fe400078e00ff */
[----:B------:R-:W-:Y:S02]  /*0aa0*/  IMAD.MOV.U32 R2, RZ, RZ, R16 ;  /* 0x000000ffff027224 */ /* 0x000fe400078e0010 */
[----:B------:R-:W-:Y:S01]  /*0ab0*/  IMAD.MOV.U32 R3, RZ, RZ, R17 ;  /* 0x000000ffff037224 */ /* 0x000fe200078e0011 */
[----:B------:R-:W-:Y:S06]  /*0ac0*/  RET.REL.NODEC R14 `(_Z10evolve_GPUPdS_S_S_idddi) ;  /* 0xfffffff40e4c7950 */ /* 0x000fec0003c3ffff */
.L_x_7:
[----:B------:R-:W-:-:S00]  /*0ad0*/  BRA `(.L_x_7) ;  /* 0xfffffffc00fc7947 */ /* 0x000fc0000383ffff */
[----:B------:R-:W-:-:S00]  /*0ae0*/  NOP ;  /* 0x0000000000007918 */ /* 0x000fc00000000000 */
        /* <DEDUP_REMOVED lines=9> */
.L_x_8:


//--------------------- .nv.shared.reserved.0     --------------------------
	.section	.nv.shared.reserved.0,"aw",@nobits
	.weak		__nv_reservedSMEM_offset_0_alias
	.size		__nv_reservedSMEM_offset_0_alias, 0, 64
	.other		__nv_reservedSMEM_offset_0_alias,@"STO_CUDA_RESERVED_SHARED STV_DEFAULT"
__nv_reservedSMEM_offset_0_alias:
	.zero		0
	.zero		64


//--------------------- .nv.constant0._Z10evolve_GPUPdS_S_S_idddi --------------------------
	.section	.nv.constant0._Z10evolve_GPUPdS_S_S_idddi,"a",@progbits
	.sectionflags	@""
	.align	4
.nv.constant0._Z10evolve_GPUPdS_S_S_idddi:
	.zero		964


//--------------------- SYMBOLS --------------------------

	.type		.nv.reservedSmem.offset0,@object
	.size		.nv.reservedSmem.offset0,0x4
